//
// Generated by NVIDIA NVVM Compiler
//
// Compiler Build ID: CL-36424714
// Cuda compilation tools, release 13.0, V13.0.88
// Based on NVVM 20.0.0
//

.version 9.0
.target sm_100
.address_size 64

	// .globl	_Z19test_shfl_broadcastPiS_i

.visible .entry _Z19test_shfl_broadcastPiS_i(
	.param .u64 .ptr .align 1 _Z19test_shfl_broadcastPiS_i_param_0,
	.param .u64 .ptr .align 1 _Z19test_shfl_broadcastPiS_i_param_1,
	.param .u32 _Z19test_shfl_broadcastPiS_i_param_2
)
{
	.reg .pred 	%p<2>;
	.reg .b32 	%r<5>;
	.reg .b64 	%rd<8>;

	ld.param.u64 	%rd1, [_Z19test_shfl_broadcastPiS_i_param_0];
	ld.param.u64 	%rd2, [_Z19test_shfl_broadcastPiS_i_param_1];
	ld.param.u32 	%r1, [_Z19test_shfl_broadcastPiS_i_param_2];
	cvta.to.global.u64 	%rd3, %rd1;
	cvta.to.global.u64 	%rd4, %rd2;
	mov.u32 	%r2, %tid.x;
	mul.wide.u32 	%rd5, %r2, 4;
	add.s64 	%rd6, %rd4, %rd5;
	ld.global.u32 	%r3, [%rd6];
	shfl.sync.idx.b32	%r4|%p1, %r3, %r1, 4127, -1;
	add.s64 	%rd7, %rd3, %rd5;
	st.global.u32 	[%rd7], %r4;
	ret;

}
	// .globl	_Z14test_shfl_wrapPiS_i
.visible .entry _Z14test_shfl_wrapPiS_i(
	.param .u64 .ptr .align 1 _Z14test_shfl_wrapPiS_i_param_0,
	.param .u64 .ptr .align 1 _Z14test_shfl_wrapPiS_i_param_1,
	.param .u32 _Z14test_shfl_wrapPiS_i_param_2
)
{
	.reg .pred 	%p<2>;
	.reg .b32 	%r<6>;
	.reg .b64 	%rd<8>;

	ld.param.u64 	%rd1, [_Z14test_shfl_wrapPiS_i_param_0];
	ld.param.u64 	%rd2, [_Z14test_shfl_wrapPiS_i_param_1];
	ld.param.u32 	%r1, [_Z14test_shfl_wrapPiS_i_param_2];
	cvta.to.global.u64 	%rd3, %rd1;
	cvta.to.global.u64 	%rd4, %rd2;
	mov.u32 	%r2, %tid.x;
	mul.wide.u32 	%rd5, %r2, 4;
	add.s64 	%rd6, %rd4, %rd5;
	ld.global.u32 	%r3, [%rd6];
	add.s32 	%r4, %r1, %r2;
	shfl.sync.idx.b32	%r5|%p1, %r3, %r4, 4127, -1;
	add.s64 	%rd7, %rd3, %rd5;
	st.global.u32 	[%rd7], %r5;
	ret;

}
	// .globl	_Z12test_shfl_upPiS_j
.visible .entry _Z12test_shfl_upPiS_j(
	.param .u64 .ptr .align 1 _Z12test_shfl_upPiS_j_param_0,
	.param .u64 .ptr .align 1 _Z12test_shfl_upPiS_j_param_1,
	.param .u32 _Z12test_shfl_upPiS_j_param_2
)
{
	.reg .pred 	%p<2>;
	.reg .b32 	%r<5>;
	.reg .b64 	%rd<8>;

	ld.param.u64 	%rd1, [_Z12test_shfl_upPiS_j_param_0];
	ld.param.u64 	%rd2, [_Z12test_shfl_upPiS_j_param_1];
	ld.param.u32 	%r1, [_Z12test_shfl_upPiS_j_param_2];
	cvta.to.global.u64 	%rd3, %rd1;
	cvta.to.global.u64 	%rd4, %rd2;
	mov.u32 	%r2, %tid.x;
	mul.wide.u32 	%rd5, %r2, 4;
	add.s64 	%rd6, %rd4, %rd5;
	ld.global.u32 	%r3, [%rd6];
	shfl.sync.up.b32	%r4|%p1, %r3, %r1, 4096, -1;
	add.s64 	%rd7, %rd3, %rd5;
	st.global.u32 	[%rd7], %r4;
	ret;

}
	// .globl	_Z14test_shfl_downPiS_j
.visible .entry _Z14test_shfl_downPiS_j(
	.param .u64 .ptr .align 1 _Z14test_shfl_downPiS_j_param_0,
	.param .u64 .ptr .align 1 _Z14test_shfl_downPiS_j_param_1,
	.param .u32 _Z14test_shfl_downPiS_j_param_2
)
{
	.reg .pred 	%p<2>;
	.reg .b32 	%r<5>;
	.reg .b64 	%rd<8>;

	ld.param.u64 	%rd1, [_Z14test_shfl_downPiS_j_param_0];
	ld.param.u64 	%rd2, [_Z14test_shfl_downPiS_j_param_1];
	ld.param.u32 	%r1, [_Z14test_shfl_downPiS_j_param_2];
	cvta.to.global.u64 	%rd3, %rd1;
	cvta.to.global.u64 	%rd4, %rd2;
	mov.u32 	%r2, %tid.x;
	mul.wide.u32 	%rd5, %r2, 4;
	add.s64 	%rd6, %rd4, %rd5;
	ld.global.u32 	%r3, [%rd6];
	shfl.sync.down.b32	%r4|%p1, %r3, %r1, 4127, -1;
	add.s64 	%rd7, %rd3, %rd5;
	st.global.u32 	[%rd7], %r4;
	ret;

}
	// .globl	_Z13test_shfl_xorPiS_i
.visible .entry _Z13test_shfl_xorPiS_i(
	.param .u64 .ptr .align 1 _Z13test_shfl_xorPiS_i_param_0,
	.param .u64 .ptr .align 1 _Z13test_shfl_xorPiS_i_param_1,
	.param .u32 _Z13test_shfl_xorPiS_i_param_2
)
{
	.reg .pred 	%p<2>;
	.reg .b32 	%r<5>;
	.reg .b64 	%rd<8>;

	ld.param.u64 	%rd1, [_Z13test_shfl_xorPiS_i_param_0];
	ld.param.u64 	%rd2, [_Z13test_shfl_xorPiS_i_param_1];
	ld.param.u32 	%r1, [_Z13test_shfl_xorPiS_i_param_2];
	cvta.to.global.u64 	%rd3, %rd1;
	cvta.to.global.u64 	%rd4, %rd2;
	mov.u32 	%r2, %tid.x;
	mul.wide.u32 	%rd5, %r2, 4;
	add.s64 	%rd6, %rd4, %rd5;
	ld.global.u32 	%r3, [%rd6];
	shfl.sync.bfly.b32	%r4|%p1, %r3, %r1, 4127, -1;
	add.s64 	%rd7, %rd3, %rd5;
	st.global.u32 	[%rd7], %r4;
	ret;

}
	// .globl	_Z19test_shfl_xor_arrayPiS_i
.visible .entry _Z19test_shfl_xor_arrayPiS_i(
	.param .u64 .ptr .align 1 _Z19test_shfl_xor_arrayPiS_i_param_0,
	.param .u64 .ptr .align 1 _Z19test_shfl_xor_arrayPiS_i_param_1,
	.param .u32 _Z19test_shfl_xor_arrayPiS_i_param_2
)
{
	.reg .pred 	%p<5>;
	.reg .b32 	%r<12>;
	.reg .b64 	%rd<8>;

	ld.param.u64 	%rd1, [_Z19test_shfl_xor_arrayPiS_i_param_0];
	ld.param.u64 	%rd2, [_Z19test_shfl_xor_arrayPiS_i_param_1];
	ld.param.u32 	%r1, [_Z19test_shfl_xor_arrayPiS_i_param_2];
	mov.u32 	%r2, %tid.x;
	shl.b32 	%r3, %r2, 2;
	cvta.to.global.u64 	%rd3, %rd2;
	mul.wide.u32 	%rd4, %r3, 4;
	add.s64 	%rd5, %rd3, %rd4;
	ld.global.u32 	%r4, [%rd5];
	ld.global.u32 	%r5, [%rd5+4];
	ld.global.u32 	%r6, [%rd5+8];
	ld.global.u32 	%r7, [%rd5+12];
	shfl.sync.bfly.b32	%r8|%p1, %r4, %r1, 4127, -1;
	shfl.sync.bfly.b32	%r9|%p2, %r5, %r1, 4127, -1;
	shfl.sync.bfly.b32	%r10|%p3, %r6, %r1, 4127, -1;
	shfl.sync.bfly.b32	%r11|%p4, %r7, %r1, 4127, -1;
	cvta.to.global.u64 	%rd6, %rd1;
	add.s64 	%rd7, %rd6, %rd4;
	st.global.u32 	[%rd7], %r8;
	st.global.u32 	[%rd7+4], %r9;
	st.global.u32 	[%rd7+8], %r10;
	st.global.u32 	[%rd7+12], %r11;
	ret;

}
	// .globl	_Z14test_shfl_swapPiS_iii
.visible .entry _Z14test_shfl_swapPiS_iii(
	.param .u64 .ptr .align 1 _Z14test_shfl_swapPiS_iii_param_0,
	.param .u64 .ptr .align 1 _Z14test_shfl_swapPiS_iii_param_1,
	.param .u32 _Z14test_shfl_swapPiS_iii_param_2,
	.param .u32 _Z14test_shfl_swapPiS_iii_param_3,
	.param .u32 _Z14test_shfl_swapPiS_iii_param_4
)
{
	.local .align 16 .b8 	__local_depot6[16];
	.reg .b64 	%SP;
	.reg .b64 	%SPL;
	.reg .pred 	%p<4>;
	.reg .b32 	%r<24>;
	.reg .b64 	%rd<15>;

	mov.u64 	%SPL, __local_depot6;
	ld.param.u64 	%rd4, [_Z14test_shfl_swapPiS_iii_param_0];
	ld.param.u64 	%rd5, [_Z14test_shfl_swapPiS_iii_param_1];
	ld.param.u32 	%r7, [_Z14test_shfl_swapPiS_iii_param_2];
	ld.param.u32 	%r8, [_Z14test_shfl_swapPiS_iii_param_3];
	ld.param.u32 	%r9, [_Z14test_shfl_swapPiS_iii_param_4];
	add.u64 	%rd1, %SPL, 0;
	mov.u32 	%r10, %tid.x;
	shl.b32 	%r1, %r10, 2;
	cvta.to.global.u64 	%rd7, %rd5;
	mul.wide.u32 	%rd8, %r1, 4;
	add.s64 	%rd9, %rd7, %rd8;
	ld.global.u32 	%r11, [%rd9];
	ld.global.u32 	%r12, [%rd9+4];
	ld.global.u32 	%r13, [%rd9+8];
	ld.global.u32 	%r14, [%rd9+12];
	st.local.v4.u32 	[%rd1], {%r11, %r12, %r13, %r14};
	div.s32 	%r15, %r10, %r7;
	add.s32 	%r16, %r15, 1;
	and.b32  	%r2, %r16, -2147483647;
	setp.eq.s32 	%p1, %r2, 1;
	mul.wide.s32 	%rd10, %r8, 4;
	add.s64 	%rd2, %rd1, %rd10;
	mul.wide.s32 	%rd11, %r9, 4;
	add.s64 	%rd3, %rd1, %rd11;
	@%p1 bra 	$L__BB6_2;
	ld.local.u32 	%r23, [%rd3];
	bra.uni 	$L__BB6_3;
$L__BB6_2:
	ld.local.u32 	%r23, [%rd2];
	ld.local.u32 	%r17, [%rd3];
	st.local.u32 	[%rd2], %r17;
$L__BB6_3:
	setp.ne.s32 	%p2, %r2, 1;
	shfl.sync.bfly.b32	%r6|%p3, %r23, %r7, 4127, -1;
	st.local.u32 	[%rd3], %r6;
	@%p2 bra 	$L__BB6_5;
	ld.local.u32 	%r18, [%rd2];
	st.local.u32 	[%rd2], %r6;
	st.local.u32 	[%rd3], %r18;
$L__BB6_5:
	cvta.to.global.u64 	%rd12, %rd4;
	ld.local.v4.u32 	{%r19, %r20, %r21, %r22}, [%rd1];
	add.s64 	%rd14, %rd12, %rd8;
	st.global.u32 	[%rd14], %r19;
	st.global.u32 	[%rd14+4], %r20;
	st.global.u32 	[%rd14+8], %r21;
	st.global.u32 	[%rd14+12], %r22;
	ret;

}


// ===== COMPILED SASS (sm_100) =====

	.target	sm_100

	.elftype	@"ET_EXEC"


//--------------------- .note.nv.tkinfo           --------------------------
	.section	.note.nv.tkinfo,"",@"SHT_NOTE"
	.sectionflags	@"SHF_NOTE_NV_TKINFO"
	.tkinfo
        /*0018*/ 	.word	0x00000002
        /*0030*/ 	.string	""
        /*0030*/ 	.string	"ptxas"
        /*0030*/ 	.string	"Cuda compilation tools, release 13.0, V13.0.88"
        /*0030*/ 	.string	"Build cuda_13.0.r13.0/compiler.36424714_0"
        /*0030*/ 	.string	"-arch sm_100 -m 64 "



//--------------------- .note.nv.cuinfo           --------------------------
	.section	.note.nv.cuinfo,"",@"SHT_NOTE"
	.sectionflags	@"SHF_NOTE_NV_CUINFO"
        /*0018*/ 	.short	0x0002
        /*001a*/ 	.short	0x0064
        /*001c*/ 	.short	0x0082
	.zero		2


//--------------------- .nv.info                  --------------------------
	.section	.nv.info,"",@"SHT_CUDA_INFO"
	.align	4


	//----- nvinfo : EIATTR_REGCOUNT
	.align		4
        /*0000*/ 	.byte	0x04, 0x2f
        /*0002*/ 	.short	(.L_1 - .L_0)
	.align		4
.L_0:
        /*0004*/ 	.word	index@(_Z19test_shfl_broadcastPiS_i)
        /*0008*/ 	.word	0x0000000c


	//----- nvinfo : EIATTR_FRAME_SIZE
	.align		4
.L_1:
        /*000c*/ 	.byte	0x04, 0x11
        /*000e*/ 	.short	(.L_3 - .L_2)
	.align		4
.L_2:
        /*0010*/ 	.word	index@(_Z19test_shfl_broadcastPiS_i)
        /*0014*/ 	.word	0x00000000


	//----- nvinfo : EIATTR_REGCOUNT
	.align		4
.L_3:
        /*0018*/ 	.byte	0x04, 0x2f
        /*001a*/ 	.short	(.L_5 - .L_4)
	.align		4
.L_4:
        /*001c*/ 	.word	index@(_Z14test_shfl_wrapPiS_i)
        /*0020*/ 	.word	0x0000000c


	//----- nvinfo : EIATTR_FRAME_SIZE
	.align		4
.L_5:
        /*0024*/ 	.byte	0x04, 0x11
        /*0026*/ 	.short	(.L_7 - .L_6)
	.align		4
.L_6:
        /*0028*/ 	.word	index@(_Z14test_shfl_wrapPiS_i)
        /*002c*/ 	.word	0x00000000


	//----- nvinfo : EIATTR_REGCOUNT
	.align		4
.L_7:
        /*0030*/ 	.byte	0x04, 0x2f
        /*0032*/ 	.short	(.L_9 - .L_8)
	.align		4
.L_8:
        /*0034*/ 	.word	index@(_Z12test_shfl_upPiS_j)
        /*0038*/ 	.word	0x0000000c


	//----- nvinfo : EIATTR_FRAME_SIZE
	.align		4
.L_9:
        /*003c*/ 	.byte	0x04, 0x11
        /*003e*/ 	.short	(.L_11 - .L_10)
	.align		4
.L_10:
        /*0040*/ 	.word	index@(_Z12test_shfl_upPiS_j)
        /*0044*/ 	.word	0x00000000


	//----- nvinfo : EIATTR_REGCOUNT
	.align		4
.L_11:
        /*0048*/ 	.byte	0x04, 0x2f
        /*004a*/ 	.short	(.L_13 - .L_12)
	.align		4
.L_12:
        /*004c*/ 	.word	index@(_Z14test_shfl_downPiS_j)
        /*0050*/ 	.word	0x0000000c


	//----- nvinfo : EIATTR_FRAME_SIZE
	.align		4
.L_13:
        /*0054*/ 	.byte	0x04, 0x11
        /*0056*/ 	.short	(.L_15 - .L_14)
	.align		4
.L_14:
        /*0058*/ 	.word	index@(_Z14test_shfl_downPiS_j)
        /*005c*/ 	.word	0x00000000


	//----- nvinfo : EIATTR_REGCOUNT
	.align		4
.L_15:
        /*0060*/ 	.byte	0x04, 0x2f
        /*0062*/ 	.short	(.L_17 - .L_16)
	.align		4
.L_16:
        /*0064*/ 	.word	index@(_Z13test_shfl_xorPiS_i)
        /*0068*/ 	.word	0x0000000c


	//----- nvinfo : EIATTR_FRAME_SIZE
	.align		4
.L_17:
        /*006c*/ 	.byte	0x04, 0x11
        /*006e*/ 	.short	(.L_19 - .L_18)
	.align		4
.L_18:
        /*0070*/ 	.word	index@(_Z13test_shfl_xorPiS_i)
        /*0074*/ 	.word	0x00000000


	//----- nvinfo : EIATTR_REGCOUNT
	.align		4
.L_19:
        /*0078*/ 	.byte	0x04, 0x2f
        /*007a*/ 	.short	(.L_21 - .L_20)
	.align		4
.L_20:
        /*007c*/ 	.word	index@(_Z19test_shfl_xor_arrayPiS_i)
        /*0080*/ 	.word	0x00000014


	//----- nvinfo : EIATTR_FRAME_SIZE
	.align		4
.L_21:
        /*0084*/ 	.byte	0x04, 0x11
        /*0086*/ 	.short	(.L_23 - .L_22)
	.align		4
.L_22:
        /*0088*/ 	.word	index@(_Z19test_shfl_xor_arrayPiS_i)
        /*008c*/ 	.word	0x00000000


	//----- nvinfo : EIATTR_REGCOUNT
	.align		4
.L_23:
        /*0090*/ 	.byte	0x04, 0x2f
        /*0092*/ 	.short	(.L_25 - .L_24)
	.align		4
.L_24:
        /*0094*/ 	.word	index@(_Z14test_shfl_swapPiS_iii)
        /*0098*/ 	.word	0x00000012


	//----- nvinfo : EIATTR_FRAME_SIZE
	.align		4
.L_25:
        /*009c*/ 	.byte	0x04, 0x11
        /*009e*/ 	.short	(.L_27 - .L_26)
	.align		4
.L_26:
        /*00a0*/ 	.word	index@(_Z14test_shfl_swapPiS_iii)
        /*00a4*/ 	.word	0x00000000


	//----- nvinfo : EIATTR_MIN_STACK_SIZE
	.align		4
.L_27:
        /*00a8*/ 	.byte	0x04, 0x12
        /*00aa*/ 	.short	(.L_29 - .L_28)
	.align		4
.L_28:
        /*00ac*/ 	.word	index@(_Z14test_shfl_swapPiS_iii)
        /*00b0*/ 	.word	0x00000000


	//----- nvinfo : EIATTR_MIN_STACK_SIZE
	.align		4
.L_29:
        /*00b4*/ 	.byte	0x04, 0x12
        /*00b6*/ 	.short	(.L_31 - .L_30)
	.align		4
.L_30:
        /*00b8*/ 	.word	index@(_Z19test_shfl_xor_arrayPiS_i)
        /*00bc*/ 	.word	0x00000000


	//----- nvinfo : EIATTR_MIN_STACK_SIZE
	.align		4
.L_31:
        /*00c0*/ 	.byte	0x04, 0x12
        /*00c2*/ 	.short	(.L_33 - .L_32)
	.align		4
.L_32:
        /*00c4*/ 	.word	index@(_Z13test_shfl_xorPiS_i)
        /*00c8*/ 	.word	0x00000000


	//----- nvinfo : EIATTR_MIN_STACK_SIZE
	.align		4
.L_33:
        /*00cc*/ 	.byte	0x04, 0x12
        /*00ce*/ 	.short	(.L_35 - .L_34)
	.align		4
.L_34:
        /*00d0*/ 	.word	index@(_Z14test_shfl_downPiS_j)
        /*00d4*/ 	.word	0x00000000


	//----- nvinfo : EIATTR_MIN_STACK_SIZE
	.align		4
.L_35:
        /*00d8*/ 	.byte	0x04, 0x12
        /*00da*/ 	.short	(.L_37 - .L_36)
	.align		4
.L_36:
        /*00dc*/ 	.word	index@(_Z12test_shfl_upPiS_j)
        /*00e0*/ 	.word	0x00000000


	//----- nvinfo : EIATTR_MIN_STACK_SIZE
	.align		4
.L_37:
        /*00e4*/ 	.byte	0x04, 0x12
        /*00e6*/ 	.short	(.L_39 - .L_38)
	.align		4
.L_38:
        /*00e8*/ 	.word	index@(_Z14test_shfl_wrapPiS_i)
        /*00ec*/ 	.word	0x00000000


	//----- nvinfo : EIATTR_MIN_STACK_SIZE
	.align		4
.L_39:
        /*00f0*/ 	.byte	0x04, 0x12
        /*00f2*/ 	.short	(.L_41 - .L_40)
	.align		4
.L_40:
        /*00f4*/ 	.word	index@(_Z19test_shfl_broadcastPiS_i)
        /*00f8*/ 	.word	0x00000000
.L_41:


//--------------------- .nv.compat                --------------------------
	.section	.nv.compat,"",@"SHT_CUDA_COMPAT_INFO"
	.align	4
        /*0000*/ 	.byte	0x02, 0x09, 0x00, 0x00, 0x02, 0x02, 0x01, 0x00, 0x02, 0x05, 0x05, 0x00, 0x03, 0x07, 0x01, 0x01
        /*0010*/ 	.byte	0x02, 0x03, 0x00, 0x00, 0x02, 0x06, 0x01, 0x00, 0x04, 0x0b, 0x08, 0x00, 0x09, 0x00, 0x00, 0x00
        /*0020*/ 	.byte	0x00, 0x00, 0x00, 0x00


//--------------------- .nv.info._Z14test_shfl_swapPiS_iii --------------------------
	.section	.nv.info._Z14test_shfl_swapPiS_iii,"",@"SHT_CUDA_INFO"
	.sectionflags	@""
	.align	4


	//----- nvinfo : EIATTR_CUDA_API_VERSION
	.align		4
        /*0000*/ 	.byte	0x04, 0x37
        /*0002*/ 	.short	(.L_43 - .L_42)
.L_42:
        /*0004*/ 	.word	0x00000082


	//----- nvinfo : EIATTR_KPARAM_INFO
	.align		4
.L_43:
        /*0008*/ 	.byte	0x04, 0x17
        /*000a*/ 	.short	(.L_45 - .L_44)
.L_44:
        /*000c*/ 	.word	0x00000000
        /*0010*/ 	.short	0x0004
        /*0012*/ 	.short	0x0018
        /*0014*/ 	.byte	0x00, 0xf0, 0x11, 0x00


	//----- nvinfo : EIATTR_KPARAM_INFO
	.align		4
.L_45:
        /*0018*/ 	.byte	0x04, 0x17
        /*001a*/ 	.short	(.L_47 - .L_46)
.L_46:
        /*001c*/ 	.word	0x00000000
        /*0020*/ 	.short	0x0003
        /*0022*/ 	.short	0x0014
        /*0024*/ 	.byte	0x00, 0xf0, 0x11, 0x00


	//----- nvinfo : EIATTR_KPARAM_INFO
	.align		4
.L_47:
        /*0028*/ 	.byte	0x04, 0x17
        /*002a*/ 	.short	(.L_49 - .L_48)
.L_48:
        /*002c*/ 	.word	0x00000000
        /*0030*/ 	.short	0x0002
        /*0032*/ 	.short	0x0010
        /*0034*/ 	.byte	0x00, 0xf0, 0x11, 0x00


	//----- nvinfo : EIATTR_KPARAM_INFO
	.align		4
.L_49:
        /*0038*/ 	.byte	0x04, 0x17
        /*003a*/ 	.short	(.L_51 - .L_50)
.L_50:
        /*003c*/ 	.word	0x00000000
        /*0040*/ 	.short	0x0001
        /*0042*/ 	.short	0x0008
        /*0044*/ 	.byte	0x00, 0xf5, 0x21, 0x00


	//----- nvinfo : EIATTR_KPARAM_INFO
	.align		4
.L_51:
        /*0048*/ 	.byte	0x04, 0x17
        /*004a*/ 	.short	(.L_53 - .L_52)
.L_52:
        /*004c*/ 	.word	0x00000000
        /*0050*/ 	.short	0x0000
        /*0052*/ 	.short	0x0000
        /*0054*/ 	.byte	0x00, 0xf5, 0x21, 0x00


	//----- nvinfo : EIATTR_SPARSE_MMA_MASK
	.align		4
.L_53:
        /*0058*/ 	.byte	0x03, 0x50
        /*005a*/ 	.short	0x0000


	//----- nvinfo : EIATTR_MAXREG_COUNT
	.align		4
        /*005c*/ 	.byte	0x03, 0x1b
        /*005e*/ 	.short	0x00ff


	//----- nvinfo : EIATTR_MERCURY_ISA_VERSION
	.align		4
        /*0060*/ 	.byte	0x03, 0x5f
        /*0062*/ 	.short	0x0101


	//----- nvinfo : EIATTR_COOP_GROUP_MASK_REGIDS
	.align		4
        /*0064*/ 	.byte	0x04, 0x29
        /*0066*/ 	.short	(.L_55 - .L_54)


	//   ....[0]....
.L_54:
        /*0068*/ 	.word	0xffffffff


	//----- nvinfo : EIATTR_COOP_GROUP_INSTR_OFFSETS
	.align		4
.L_55:
        /*006c*/ 	.byte	0x04, 0x28
        /*006e*/ 	.short	(.L_57 - .L_56)


	//   ....[0]....
.L_56:
        /*0070*/ 	.word	0x00000510


	//----- nvinfo : EIATTR_VRC_CTA_INIT_COUNT
	.align		4
.L_57:
        /*0074*/ 	.byte	0x02, 0x4a
	.zero		1
	.zero		1


	//----- nvinfo : EIATTR_EXIT_INSTR_OFFSETS
	.align		4
        /*0078*/ 	.byte	0x04, 0x1c
        /*007a*/ 	.short	(.L_59 - .L_58)


	//   ....[0]....
.L_58:
        /*007c*/ 	.word	0x000006f0


	//----- nvinfo : EIATTR_CRS_STACK_SIZE
	.align		4
.L_59:
        /*0080*/ 	.byte	0x04, 0x1e
        /*0082*/ 	.short	(.L_61 - .L_60)
.L_60:
        /*0084*/ 	.word	0x00000000


	//----- nvinfo : EIATTR_CBANK_PARAM_SIZE
	.align		4
.L_61:
        /*0088*/ 	.byte	0x03, 0x19
        /*008a*/ 	.short	0x001c


	//----- nvinfo : EIATTR_PARAM_CBANK
	.align		4
        /*008c*/ 	.byte	0x04, 0x0a
        /*008e*/ 	.short	(.L_63 - .L_62)
	.align		4
.L_62:
        /*0090*/ 	.word	index@(.nv.constant0._Z14test_shfl_swapPiS_iii)
        /*0094*/ 	.short	0x0380
        /*0096*/ 	.short	0x001c


	//----- nvinfo : EIATTR_SW_WAR
	.align		4
.L_63:
        /*0098*/ 	.byte	0x04, 0x36
        /*009a*/ 	.short	(.L_65 - .L_64)
.L_64:
        /*009c*/ 	.word	0x00000008
.L_65:


//--------------------- .nv.info._Z19test_shfl_xor_arrayPiS_i --------------------------
	.section	.nv.info._Z19test_shfl_xor_arrayPiS_i,"",@"SHT_CUDA_INFO"
	.sectionflags	@""
	.align	4


	//----- nvinfo : EIATTR_CUDA_API_VERSION
	.align		4
        /*0000*/ 	.byte	0x04, 0x37
        /*0002*/ 	.short	(.L_67 - .L_66)
.L_66:
        /*0004*/ 	.word	0x00000082


	//----- nvinfo : EIATTR_KPARAM_INFO
	.align		4
.L_67:
        /*0008*/ 	.byte	0x04, 0x17
        /*000a*/ 	.short	(.L_69 - .L_68)
.L_68:
        /*000c*/ 	.word	0x00000000
        /*0010*/ 	.short	0x0002
        /*0012*/ 	.short	0x0010
        /*0014*/ 	.byte	0x00, 0xf0, 0x11, 0x00


	//----- nvinfo : EIATTR_KPARAM_INFO
	.align		4
.L_69:
        /*0018*/ 	.byte	0x04, 0x17
        /*001a*/ 	.short	(.L_71 - .L_70)
.L_70:
        /*001c*/ 	.word	0x00000000
        /*0020*/ 	.short	0x0001
        /*0022*/ 	.short	0x0008
        /*0024*/ 	.byte	0x00, 0xf5, 0x21, 0x00


	//----- nvinfo : EIATTR_KPARAM_INFO
	.align		4
.L_71:
        /*0028*/ 	.byte	0x04, 0x17
        /*002a*/ 	.short	(.L_73 - .L_72)
.L_72:
        /*002c*/ 	.word	0x00000000
        /*0030*/ 	.short	0x0000
        /*0032*/ 	.short	0x0000
        /*0034*/ 	.byte	0x00, 0xf5, 0x21, 0x00


	//----- nvinfo : EIATTR_SPARSE_MMA_MASK
	.align		4
.L_73:
        /*0038*/ 	.byte	0x03, 0x50
        /*003a*/ 	.short	0x0000


	//----- nvinfo : EIATTR_MAXREG_COUNT
	.align		4
        /*003c*/ 	.byte	0x03, 0x1b
        /*003e*/ 	.short	0x00ff


	//----- nvinfo : EIATTR_MERCURY_ISA_VERSION
	.align		4
        /*0040*/ 	.byte	0x03, 0x5f
        /*0042*/ 	.short	0x0101


	//----- nvinfo : EIATTR_COOP_GROUP_MASK_REGIDS
	.align		4
        /*0044*/ 	.byte	0x04, 0x29
        /*0046*/ 	.short	(.L_75 - .L_74)


	//   ....[0]....
.L_74:
        /*0048*/ 	.word	0xffffffff


	//   ....[1]....
        /*004c*/ 	.word	0xffffffff


	//   ....[2]....
        /*0050*/ 	.word	0xffffffff


	//   ....[3]....
        /*0054*/ 	.word	0xffffffff


	//----- nvinfo : EIATTR_COOP_GROUP_INSTR_OFFSETS
	.align		4
.L_75:
        /*0058*/ 	.byte	0x04, 0x28
        /*005a*/ 	.short	(.L_77 - .L_76)


	//   ....[0]....
.L_76:
        /*005c*/ 	.word	0x000000d0


	//   ....[1]....
        /*0060*/ 	.word	0x000000e0


	//   ....[2]....
        /*0064*/ 	.word	0x000000f0


	//   ....[3]....
        /*0068*/ 	.word	0x00000100


	//----- nvinfo : EIATTR_VRC_CTA_INIT_COUNT
	.align		4
.L_77:
        /*006c*/ 	.byte	0x02, 0x4a
	.zero		1
	.zero		1


	//----- nvinfo : EIATTR_EXIT_INSTR_OFFSETS
	.align		4
        /*0070*/ 	.byte	0x04, 0x1c
        /*0072*/ 	.short	(.L_79 - .L_78)


	//   ....[0]....
.L_78:
        /*0074*/ 	.word	0x00000150


	//----- nvinfo : EIATTR_CBANK_PARAM_SIZE
	.align		4
.L_79:
        /*0078*/ 	.byte	0x03, 0x19
        /*007a*/ 	.short	0x0014


	//----- nvinfo : EIATTR_PARAM_CBANK
	.align		4
        /*007c*/ 	.byte	0x04, 0x0a
        /*007e*/ 	.short	(.L_81 - .L_80)
	.align		4
.L_80:
        /*0080*/ 	.word	index@(.nv.constant0._Z19test_shfl_xor_arrayPiS_i)
        /*0084*/ 	.short	0x0380
        /*0086*/ 	.short	0x0014


	//----- nvinfo : EIATTR_SW_WAR
	.align		4
.L_81:
        /*0088*/ 	.byte	0x04, 0x36
        /*008a*/ 	.short	(.L_83 - .L_82)
.L_82:
        /*008c*/ 	.word	0x00000008
.L_83:


//--------------------- .nv.info._Z13test_shfl_xorPiS_i --------------------------
	.section	.nv.info._Z13test_shfl_xorPiS_i,"",@"SHT_CUDA_INFO"
	.sectionflags	@""
	.align	4


	//----- nvinfo : EIATTR_CUDA_API_VERSION
	.align		4
        /*0000*/ 	.byte	0x04, 0x37
        /*0002*/ 	.short	(.L_85 - .L_84)
.L_84:
        /*0004*/ 	.word	0x00000082


	//----- nvinfo : EIATTR_KPARAM_INFO
	.align		4
.L_85:
        /*0008*/ 	.byte	0x04, 0x17
        /*000a*/ 	.short	(.L_87 - .L_86)
.L_86:
        /*000c*/ 	.word	0x00000000
        /*0010*/ 	.short	0x0002
        /*0012*/ 	.short	0x0010
        /*0014*/ 	.byte	0x00, 0xf0, 0x11, 0x00


	//----- nvinfo : EIATTR_KPARAM_INFO
	.align		4
.L_87:
        /*0018*/ 	.byte	0x04, 0x17
        /*001a*/ 	.short	(.L_89 - .L_88)
.L_88:
        /*001c*/ 	.word	0x00000000
        /*0020*/ 	.short	0x0001
        /*0022*/ 	.short	0x0008
        /*0024*/ 	.byte	0x00, 0xf5, 0x21, 0x00


	//----- nvinfo : EIATTR_KPARAM_INFO
	.align		4
.L_89:
        /*0028*/ 	.byte	0x04, 0x17
        /*002a*/ 	.short	(.L_91 - .L_90)
.L_90:
        /*002c*/ 	.word	0x00000000
        /*0030*/ 	.short	0x0000
        /*0032*/ 	.short	0x0000
        /*0034*/ 	.byte	0x00, 0xf5, 0x21, 0x00


	//----- nvinfo : EIATTR_SPARSE_MMA_MASK
	.align		4
.L_91:
        /*0038*/ 	.byte	0x03, 0x50
        /*003a*/ 	.short	0x0000


	//----- nvinfo : EIATTR_MAXREG_COUNT
	.align		4
        /*003c*/ 	.byte	0x03, 0x1b
        /*003e*/ 	.short	0x00ff


	//----- nvinfo : EIATTR_MERCURY_ISA_VERSION
	.align		4
        /*0040*/ 	.byte	0x03, 0x5f
        /*0042*/ 	.short	0x0101


	//----- nvinfo : EIATTR_COOP_GROUP_MASK_REGIDS
	.align		4
        /*0044*/ 	.byte	0x04, 0x29
        /*0046*/ 	.short	(.L_93 - .L_92)


	//   ....[0]....
.L_92:
        /*0048*/ 	.word	0xffffffff


	//----- nvinfo : EIATTR_COOP_GROUP_INSTR_OFFSETS
	.align		4
.L_93:
        /*004c*/ 	.byte	0x04, 0x28
        /*004e*/ 	.short	(.L_95 - .L_94)


	//   ....[0]....
.L_94:
        /*0050*/ 	.word	0x00000090


	//----- nvinfo : EIATTR_VRC_CTA_INIT_COUNT
	.align		4
.L_95:
        /*0054*/ 	.byte	0x02, 0x4a
	.zero		1
	.zero		1


	//----- nvinfo : EIATTR_EXIT_INSTR_OFFSETS
	.align		4
        /*0058*/ 	.byte	0x04, 0x1c
        /*005a*/ 	.short	(.L_97 - .L_96)


	//   ....[0]....
.L_96:
        /*005c*/ 	.word	0x000000b0


	//----- nvinfo : EIATTR_CBANK_PARAM_SIZE
	.align		4
.L_97:
        /*0060*/ 	.byte	0x03, 0x19
        /*0062*/ 	.short	0x0014


	//----- nvinfo : EIATTR_PARAM_CBANK
	.align		4
        /*0064*/ 	.byte	0x04, 0x0a
        /*0066*/ 	.short	(.L_99 - .L_98)
	.align		4
.L_98:
        /*0068*/ 	.word	index@(.nv.constant0._Z13test_shfl_xorPiS_i)
        /*006c*/ 	.short	0x0380
        /*006e*/ 	.short	0x0014


	//----- nvinfo : EIATTR_SW_WAR
	.align		4
.L_99:
        /*0070*/ 	.byte	0x04, 0x36
        /*0072*/ 	.short	(.L_101 - .L_100)
.L_100:
        /*0074*/ 	.word	0x00000008
.L_101:


//--------------------- .nv.info._Z14test_shfl_downPiS_j --------------------------
	.section	.nv.info._Z14test_shfl_downPiS_j,"",@"SHT_CUDA_INFO"
	.sectionflags	@""
	.align	4


	//----- nvinfo : EIATTR_CUDA_API_VERSION
	.align		4
        /*0000*/ 	.byte	0x04, 0x37
        /*0002*/ 	.short	(.L_103 - .L_102)
.L_102:
        /*0004*/ 	.word	0x00000082


	//----- nvinfo : EIATTR_KPARAM_INFO
	.align		4
.L_103:
        /*0008*/ 	.byte	0x04, 0x17
        /*000a*/ 	.short	(.L_105 - .L_104)
.L_104:
        /*000c*/ 	.word	0x00000000
        /*0010*/ 	.short	0x0002
        /*0012*/ 	.short	0x0010
        /*0014*/ 	.byte	0x00, 0xf0, 0x11, 0x00


	//----- nvinfo : EIATTR_KPARAM_INFO
	.align		4
.L_105:
        /*0018*/ 	.byte	0x04, 0x17
        /*001a*/ 	.short	(.L_107 - .L_106)
.L_106:
        /*001c*/ 	.word	0x00000000
        /*0020*/ 	.short	0x0001
        /*0022*/ 	.short	0x0008
        /*0024*/ 	.byte	0x00, 0xf5, 0x21, 0x00


	//----- nvinfo : EIATTR_KPARAM_INFO
	.align		4
.L_107:
        /*0028*/ 	.byte	0x04, 0x17
        /*002a*/ 	.short	(.L_109 - .L_108)
.L_108:
        /*002c*/ 	.word	0x00000000
        /*0030*/ 	.short	0x0000
        /*0032*/ 	.short	0x0000
        /*0034*/ 	.byte	0x00, 0xf5, 0x21, 0x00


	//----- nvinfo : EIATTR_SPARSE_MMA_MASK
	.align		4
.L_109:
        /*0038*/ 	.byte	0x03, 0x50
        /*003a*/ 	.short	0x0000


	//----- nvinfo : EIATTR_MAXREG_COUNT
	.align		4
        /*003c*/ 	.byte	0x03, 0x1b
        /*003e*/ 	.short	0x00ff


	//----- nvinfo : EIATTR_MERCURY_ISA_VERSION
	.align		4
        /*0040*/ 	.byte	0x03, 0x5f
        /*0042*/ 	.short	0x0101


	//----- nvinfo : EIATTR_COOP_GROUP_MASK_REGIDS
	.align		4
        /*0044*/ 	.byte	0x04, 0x29
        /*0046*/ 	.short	(.L_111 - .L_110)


	//   ....[0]....
.L_110:
        /*0048*/ 	.word	0xffffffff


	//----- nvinfo : EIATTR_COOP_GROUP_INSTR_OFFSETS
	.align		4
.L_111:
        /*004c*/ 	.byte	0x04, 0x28
        /*004e*/ 	.short	(.L_113 - .L_112)


	//   ....[0]....
.L_112:
        /*0050*/ 	.word	0x00000090


	//----- nvinfo : EIATTR_VRC_CTA_INIT_COUNT
	.align		4
.L_113:
        /*0054*/ 	.byte	0x02, 0x4a
	.zero		1
	.zero		1


	//----- nvinfo : EIATTR_EXIT_INSTR_OFFSETS
	.align		4
        /*0058*/ 	.byte	0x04, 0x1c
        /*005a*/ 	.short	(.L_115 - .L_114)


	//   ....[0]....
.L_114:
        /*005c*/ 	.word	0x000000b0


	//----- nvinfo : EIATTR_CBANK_PARAM_SIZE
	.align		4
.L_115:
        /*0060*/ 	.byte	0x03, 0x19
        /*0062*/ 	.short	0x0014


	//----- nvinfo : EIATTR_PARAM_CBANK
	.align		4
        /*0064*/ 	.byte	0x04, 0x0a
        /*0066*/ 	.short	(.L_117 - .L_116)
	.align		4
.L_116:
        /*0068*/ 	.word	index@(.nv.constant0._Z14test_shfl_downPiS_j)
        /*006c*/ 	.short	0x0380
        /*006e*/ 	.short	0x0014


	//----- nvinfo : EIATTR_SW_WAR
	.align		4
.L_117:
        /*0070*/ 	.byte	0x04, 0x36
        /*0072*/ 	.short	(.L_119 - .L_118)
.L_118:
        /*0074*/ 	.word	0x00000008
.L_119:


//--------------------- .nv.info._Z12test_shfl_upPiS_j --------------------------
	.section	.nv.info._Z12test_shfl_upPiS_j,"",@"SHT_CUDA_INFO"
	.sectionflags	@""
	.align	4


	//----- nvinfo : EIATTR_CUDA_API_VERSION
	.align		4
        /*0000*/ 	.byte	0x04, 0x37
        /*0002*/ 	.short	(.L_121 - .L_120)
.L_120:
        /*0004*/ 	.word	0x00000082


	//----- nvinfo : EIATTR_KPARAM_INFO
	.align		4
.L_121:
        /*0008*/ 	.byte	0x04, 0x17
        /*000a*/ 	.short	(.L_123 - .L_122)
.L_122:
        /*000c*/ 	.word	0x00000000
        /*0010*/ 	.short	0x0002
        /*0012*/ 	.short	0x0010
        /*0014*/ 	.byte	0x00, 0xf0, 0x11, 0x00


	//----- nvinfo : EIATTR_KPARAM_INFO
	.align		4
.L_123:
        /*0018*/ 	.byte	0x04, 0x17
        /*001a*/ 	.short	(.L_125 - .L_124)
.L_124:
        /*001c*/ 	.word	0x00000000
        /*0020*/ 	.short	0x0001
        /*0022*/ 	.short	0x0008
        /*0024*/ 	.byte	0x00, 0xf5, 0x21, 0x00


	//----- nvinfo : EIATTR_KPARAM_INFO
	.align		4
.L_125:
        /*0028*/ 	.byte	0x04, 0x17
        /*002a*/ 	.short	(.L_127 - .L_126)
.L_126:
        /*002c*/ 	.word	0x00000000
        /*0030*/ 	.short	0x0000
        /*0032*/ 	.short	0x0000
        /*0034*/ 	.byte	0x00, 0xf5, 0x21, 0x00


	//----- nvinfo : EIATTR_SPARSE_MMA_MASK
	.align		4
.L_127:
        /*0038*/ 	.byte	0x03, 0x50
        /*003a*/ 	.short	0x0000


	//----- nvinfo : EIATTR_MAXREG_COUNT
	.align		4
        /*003c*/ 	.byte	0x03, 0x1b
        /*003e*/ 	.short	0x00ff


	//----- nvinfo : EIATTR_MERCURY_ISA_VERSION
	.align		4
        /*0040*/ 	.byte	0x03, 0x5f
        /*0042*/ 	.short	0x0101


	//----- nvinfo : EIATTR_COOP_GROUP_MASK_REGIDS
	.align		4
        /*0044*/ 	.byte	0x04, 0x29
        /*0046*/ 	.short	(.L_129 - .L_128)


	//   ....[0]....
.L_128:
        /*0048*/ 	.word	0xffffffff


	//----- nvinfo : EIATTR_COOP_GROUP_INSTR_OFFSETS
	.align		4
.L_129:
        /*004c*/ 	.byte	0x04, 0x28
        /*004e*/ 	.short	(.L_131 - .L_130)


	//   ....[0]....
.L_130:
        /*0050*/ 	.word	0x00000090


	//----- nvinfo : EIATTR_VRC_CTA_INIT_COUNT
	.align		4
.L_131:
        /*0054*/ 	.byte	0x02, 0x4a
	.zero		1
	.zero		1


	//----- nvinfo : EIATTR_EXIT_INSTR_OFFSETS
	.align		4
        /*0058*/ 	.byte	0x04, 0x1c
        /*005a*/ 	.short	(.L_133 - .L_132)


	//   ....[0]....
.L_132:
        /*005c*/ 	.word	0x000000b0


	//----- nvinfo : EIATTR_CBANK_PARAM_SIZE
	.align		4
.L_133:
        /*0060*/ 	.byte	0x03, 0x19
        /*0062*/ 	.short	0x0014


	//----- nvinfo : EIATTR_PARAM_CBANK
	.align		4
        /*0064*/ 	.byte	0x04, 0x0a
        /*0066*/ 	.short	(.L_135 - .L_134)
	.align		4
.L_134:
        /*0068*/ 	.word	index@(.nv.constant0._Z12test_shfl_upPiS_j)
        /*006c*/ 	.short	0x0380
        /*006e*/ 	.short	0x0014


	//----- nvinfo : EIATTR_SW_WAR
	.align		4
.L_135:
        /*0070*/ 	.byte	0x04, 0x36
        /*0072*/ 	.short	(.L_137 - .L_136)
.L_136:
        /*0074*/ 	.word	0x00000008
.L_137:


//--------------------- .nv.info._Z14test_shfl_wrapPiS_i --------------------------
	.section	.nv.info._Z14test_shfl_wrapPiS_i,"",@"SHT_CUDA_INFO"
	.sectionflags	@""
	.align	4


	//----- nvinfo : EIATTR_CUDA_API_VERSION
	.align		4
        /*0000*/ 	.byte	0x04, 0x37
        /*0002*/ 	.short	(.L_139 - .L_138)
.L_138:
        /*0004*/ 	.word	0x00000082


	//----- nvinfo : EIATTR_KPARAM_INFO
	.align		4
.L_139:
        /*0008*/ 	.byte	0x04, 0x17
        /*000a*/ 	.short	(.L_141 - .L_140)
.L_140:
        /*000c*/ 	.word	0x00000000
        /*0010*/ 	.short	0x0002
        /*0012*/ 	.short	0x0010
        /*0014*/ 	.byte	0x00, 0xf0, 0x11, 0x00


	//----- nvinfo : EIATTR_KPARAM_INFO
	.align		4
.L_141:
        /*0018*/ 	.byte	0x04, 0x17
        /*001a*/ 	.short	(.L_143 - .L_142)
.L_142:
        /*001c*/ 	.word	0x00000000
        /*0020*/ 	.short	0x0001
        /*0022*/ 	.short	0x0008
        /*0024*/ 	.byte	0x00, 0xf5, 0x21, 0x00


	//----- nvinfo : EIATTR_KPARAM_INFO
	.align		4
.L_143:
        /*0028*/ 	.byte	0x04, 0x17
        /*002a*/ 	.short	(.L_145 - .L_144)
.L_144:
        /*002c*/ 	.word	0x00000000
        /*0030*/ 	.short	0x0000
        /*0032*/ 	.short	0x0000
        /*0034*/ 	.byte	0x00, 0xf5, 0x21, 0x00


	//----- nvinfo : EIATTR_SPARSE_MMA_MASK
	.align		4
.L_145:
        /*0038*/ 	.byte	0x03, 0x50
        /*003a*/ 	.short	0x0000


	//----- nvinfo : EIATTR_MAXREG_COUNT
	.align		4
        /*003c*/ 	.byte	0x03, 0x1b
        /*003e*/ 	.short	0x00ff


	//----- nvinfo : EIATTR_MERCURY_ISA_VERSION
	.align		4
        /*0040*/ 	.byte	0x03, 0x5f
        /*0042*/ 	.short	0x0101


	//----- nvinfo : EIATTR_COOP_GROUP_MASK_REGIDS
	.align		4
        /*0044*/ 	.byte	0x04, 0x29
        /*0046*/ 	.short	(.L_147 - .L_146)


	//   ....[0]....
.L_146:
        /*0048*/ 	.word	0xffffffff


	//----- nvinfo : EIATTR_COOP_GROUP_INSTR_OFFSETS
	.align		4
.L_147:
        /*004c*/ 	.byte	0x04, 0x28
        /*004e*/ 	.short	(.L_149 - .L_148)


	//   ....[0]....
.L_148:
        /*0050*/ 	.word	0x000000a0


	//----- nvinfo : EIATTR_VRC_CTA_INIT_COUNT
	.align		4
.L_149:
        /*0054*/ 	.byte	0x02, 0x4a
	.zero		1
	.zero		1


	//----- nvinfo : EIATTR_EXIT_INSTR_OFFSETS
	.align		4
        /*0058*/ 	.byte	0x04, 0x1c
        /*005a*/ 	.short	(.L_151 - .L_150)


	//   ....[0]....
.L_150:
        /*005c*/ 	.word	0x000000c0


	//----- nvinfo : EIATTR_CBANK_PARAM_SIZE
	.align		4
.L_151:
        /*0060*/ 	.byte	0x03, 0x19
        /*0062*/ 	.short	0x0014


	//----- nvinfo : EIATTR_PARAM_CBANK
	.align		4
        /*0064*/ 	.byte	0x04, 0x0a
        /*0066*/ 	.short	(.L_153 - .L_152)
	.align		4
.L_152:
        /*0068*/ 	.word	index@(.nv.constant0._Z14test_shfl_wrapPiS_i)
        /*006c*/ 	.short	0x0380
        /*006e*/ 	.short	0x0014


	//----- nvinfo : EIATTR_SW_WAR
	.align		4
.L_153:
        /*0070*/ 	.byte	0x04, 0x36
        /*0072*/ 	.short	(.L_155 - .L_154)
.L_154:
        /*0074*/ 	.word	0x00000008
.L_155:


//--------------------- .nv.info._Z19test_shfl_broadcastPiS_i --------------------------
	.section	.nv.info._Z19test_shfl_broadcastPiS_i,"",@"SHT_CUDA_INFO"
	.sectionflags	@""
	.align	4


	//----- nvinfo : EIATTR_CUDA_API_VERSION
	.align		4
        /*0000*/ 	.byte	0x04, 0x37
        /*0002*/ 	.short	(.L_157 - .L_156)
.L_156:
        /*0004*/ 	.word	0x00000082


	//----- nvinfo : EIATTR_KPARAM_INFO
	.align		4
.L_157:
        /*0008*/ 	.byte	0x04, 0x17
        /*000a*/ 	.short	(.L_159 - .L_158)
.L_158:
        /*000c*/ 	.word	0x00000000
        /*0010*/ 	.short	0x0002
        /*0012*/ 	.short	0x0010
        /*0014*/ 	.byte	0x00, 0xf0, 0x11, 0x00


	//----- nvinfo : EIATTR_KPARAM_INFO
	.align		4
.L_159:
        /*0018*/ 	.byte	0x04, 0x17
        /*001a*/ 	.short	(.L_161 - .L_160)
.L_160:
        /*001c*/ 	.word	0x00000000
        /*0020*/ 	.short	0x0001
        /*0022*/ 	.short	0x0008
        /*0024*/ 	.byte	0x00, 0xf5, 0x21, 0x00


	//----- nvinfo : EIATTR_KPARAM_INFO
	.align		4
.L_161:
        /*0028*/ 	.byte	0x04, 0x17
        /*002a*/ 	.short	(.L_163 - .L_162)
.L_162:
        /*002c*/ 	.word	0x00000000
        /*0030*/ 	.short	0x0000
        /*0032*/ 	.short	0x0000
        /*0034*/ 	.byte	0x00, 0xf5, 0x21, 0x00


	//----- nvinfo : EIATTR_SPARSE_MMA_MASK
	.align		4
.L_163:
        /*0038*/ 	.byte	0x03, 0x50
        /*003a*/ 	.short	0x0000


	//----- nvinfo : EIATTR_MAXREG_COUNT
	.align		4
        /*003c*/ 	.byte	0x03, 0x1b
        /*003e*/ 	.short	0x00ff


	//----- nvinfo : EIATTR_MERCURY_ISA_VERSION
	.align		4
        /*0040*/ 	.byte	0x03, 0x5f
        /*0042*/ 	.short	0x0101


	//----- nvinfo : EIATTR_COOP_GROUP_MASK_REGIDS
	.align		4
        /*0044*/ 	.byte	0x04, 0x29
        /*0046*/ 	.short	(.L_165 - .L_164)


	//   ....[0]....
.L_164:
        /*0048*/ 	.word	0xffffffff


	//----- nvinfo : EIATTR_COOP_GROUP_INSTR_OFFSETS
	.align		4
.L_165:
        /*004c*/ 	.byte	0x04, 0x28
        /*004e*/ 	.short	(.L_167 - .L_166)


	//   ....[0]....
.L_166:
        /*0050*/ 	.word	0x00000090


	//----- nvinfo : EIATTR_VRC_CTA_INIT_COUNT
	.align		4
.L_167:
        /*0054*/ 	.byte	0x02, 0x4a
	.zero		1
	.zero		1


	//----- nvinfo : EIATTR_EXIT_INSTR_OFFSETS
	.align		4
        /*0058*/ 	.byte	0x04, 0x1c
        /*005a*/ 	.short	(.L_169 - .L_168)


	//   ....[0]....
.L_168:
        /*005c*/ 	.word	0x000000b0


	//----- nvinfo : EIATTR_CBANK_PARAM_SIZE
	.align		4
.L_169:
        /*0060*/ 	.byte	0x03, 0x19
        /*0062*/ 	.short	0x0014


	//----- nvinfo : EIATTR_PARAM_CBANK
	.align		4
        /*0064*/ 	.byte	0x04, 0x0a
        /*0066*/ 	.short	(.L_171 - .L_170)
	.align		4
.L_170:
        /*0068*/ 	.word	index@(.nv.constant0._Z19test_shfl_broadcastPiS_i)
        /*006c*/ 	.short	0x0380
        /*006e*/ 	.short	0x0014


	//----- nvinfo : EIATTR_SW_WAR
	.align		4
.L_171:
        /*0070*/ 	.byte	0x04, 0x36
        /*0072*/ 	.short	(.L_173 - .L_172)
.L_172:
        /*0074*/ 	.word	0x00000008
.L_173:


//--------------------- .nv.callgraph             --------------------------
	.section	.nv.callgraph,"",@"SHT_CUDA_CALLGRAPH"
	.align	4
	.sectionentsize	8
	.align		4
        /*0000*/ 	.word	0x00000000
	.align		4
        /*0004*/ 	.word	0xffffffff
	.align		4
        /*0008*/ 	.word	0x00000000
	.align		4
        /*000c*/ 	.word	0xfffffffe
	.align		4
        /*0010*/ 	.word	0x00000000
	.align		4
        /*0014*/ 	.word	0xfffffffd
	.align		4
        /*0018*/ 	.word	0x00000000
	.align		4
        /*001c*/ 	.word	0xfffffffc


//--------------------- .text._Z14test_shfl_swapPiS_iii --------------------------
	.section	.text._Z14test_shfl_swapPiS_iii,"ax",@progbits
	.align	128
        .global         _Z14test_shfl_swapPiS_iii
        .type           _Z14test_shfl_swapPiS_iii,@function
        .size           _Z14test_shfl_swapPiS_iii,(.L_x_11 - _Z14test_shfl_swapPiS_iii)
        .other          _Z14test_shfl_swapPiS_iii,@"STO_CUDA_ENTRY STV_DEFAULT"
_Z14test_shfl_swapPiS_iii:
.text._Z14test_shfl_swapPiS_iii:
[----:B------:R-:W-:Y:S01]  /*0000*/  LDC R1, c[0x0][0x37c] ;  /* 0x0000df00ff017b82 */ /* 0x000fe20000000800 */
[----:B------:R-:W0:Y:S07]  /*0010*/  S2R R13, SR_TID.X ;  /* 0x00000000000d7919 */ /* 0x000e2e0000002100 */
[----:B------:R-:W1:Y:S01]  /*0020*/  LDC.64 R8, c[0x0][0x388] ;  /* 0x0000e200ff087b82 */ /* 0x000e620000000a00 */
[----:B------:R-:W2:Y:S07]  /*0030*/  LDCU.64 UR4, c[0x0][0x358] ;  /* 0x00006b00ff0477ac */ /* 0x000eae0008000a00 */
[----:B------:R-:W3:Y:S01]  /*0040*/  LDC R6, c[0x0][0x390] ;  /* 0x0000e400ff067b82 */ /* 0x000ee20000000800 */
[----:B0-----:R-:W-:-:S04]  /*0050*/  IMAD.SHL.U32 R4, R13, 0x4, RZ ;  /* 0x000000040d047824 */ /* 0x001fc800078e00ff */
[----:B-1----:R-:W-:-:S05]  /*0060*/  IMAD.WIDE.U32 R8, R4, 0x4, R8 ;  /* 0x0000000404087825 */ /* 0x002fca00078e0008 */
[----:B--2---:R-:W2:Y:S04]  /*0070*/  LDG.E R3, desc[UR4][R8.64] ;  /* 0x0000000408037981 */ /* 0x004ea8000c1e1900 */
[----:B------:R-:W4:Y:S04]  /*0080*/  LDG.E R2, desc[UR4][R8.64+0x4] ;  /* 0x0000040408027981 */ /* 0x000f28000c1e1900 */
[----:B------:R-:W5:Y:S04]  /*0090*/  LDG.E R0, desc[UR4][R8.64+0x8] ;  /* 0x0000080408007981 */ /* 0x000f68000c1e1900 */
[----:B------:R0:W5:Y:S01]  /*00a0*/  LDG.E R5, desc[UR4][R8.64+0xc] ;  /* 0x00000c0408057981 */ /* 0x000162000c1e1900 */
[----:B---3--:R-:W-:Y:S01]  /*00b0*/  IABS R12, R6 ;  /* 0x00000006000c7213 */ /* 0x008fe20000000000 */
[----:B------:R-:W-:Y:S01]  /*00c0*/  BSSY.RECONVERGENT B0, `(.L_x_0) ;  /* 0x0000044000007945 */ /* 0x000fe20003800200 */
[----:B------:R-:W-:-:S02]  /*00d0*/  PLOP3.LUT P5, PT, PT, PT, PT, 0x8, 0x80 ;  /* 0x000000000080781c */ /* 0x000fc40003fae170 */
[----:B------:R-:W1:Y:S01]  /*00e0*/  I2F.RP R7, R12 ;  /* 0x0000000c00077306 */ /* 0x000e620000209400 */
[----:B------:R-:W-:Y:S02]  /*00f0*/  PLOP3.LUT P6, PT, PT, PT, PT, 0x8, 0x80 ;  /* 0x000000000080781c */ /* 0x000fe40003fce170 */
[----:B0-----:R-:W-:-:S05]  /*0100*/  IABS R8, R13 ;  /* 0x0000000d00087213 */ /* 0x001fca0000000000 */
[----:B-1----:R-:W0:Y:S02]  /*0110*/  MUFU.RCP R7, R7 ;  /* 0x0000000700077308 */ /* 0x002e240000001000 */
[----:B0-----:R-:W-:-:S06]  /*0120*/  VIADD R10, R7, 0xffffffe ;  /* 0x0ffffffe070a7836 */ /* 0x001fcc0000000000 */
[----:B------:R0:W1:Y:S02]  /*0130*/  F2I.FTZ.U32.TRUNC.NTZ R11, R10 ;  /* 0x0000000a000b7305 */ /* 0x000064000021f000 */
[----:B0-----:R-:W-:Y:S02]  /*0140*/  IMAD.MOV.U32 R10, RZ, RZ, RZ ;  /* 0x000000ffff0a7224 */ /* 0x001fe400078e00ff */
[----:B-1----:R-:W-:-:S04]  /*0150*/  IMAD.MOV R15, RZ, RZ, -R11 ;  /* 0x000000ffff0f7224 */ /* 0x002fc800078e0a0b */
[----:B------:R-:W-:-:S04]  /*0160*/  IMAD R15, R15, R12, RZ ;  /* 0x0000000c0f0f7224 */ /* 0x000fc800078e02ff */
[----:B------:R-:W-:Y:S02]  /*0170*/  IMAD.HI.U32 R11, R11, R15, R10 ;  /* 0x0000000f0b0b7227 */ /* 0x000fe400078e000a */
[----:B------:R-:W0:Y:S04]  /*0180*/  LDC R10, c[0x0][0x398] ;  /* 0x0000e600ff0a7b82 */ /* 0x000e280000000800 */
[----:B------:R-:W-:-:S05]  /*0190*/  IMAD.HI.U32 R11, R11, R8, RZ ;  /* 0x000000080b0b7227 */ /* 0x000fca00078e00ff */
[----:B------:R-:W-:-:S05]  /*01a0*/  IADD3 R7, PT, PT, -R11, RZ, RZ ;  /* 0x000000ff0b077210 */ /* 0x000fca0007ffe1ff */
[C---:B------:R-:W-:Y:S02]  /*01b0*/  IMAD R7, R12.reuse, R7, R8 ;  /* 0x000000070c077224 */ /* 0x040fe400078e0208 */
[----:B------:R-:W1:Y:S03]  /*01c0*/  LDC.64 R8, c[0x0][0x380] ;  /* 0x0000e000ff087b82 */ /* 0x000e660000000a00 */
[----:B------:R-:W-:Y:S01]  /*01d0*/  ISETP.GT.U32.AND P1, PT, R12, R7, PT ;  /* 0x000000070c00720c */ /* 0x000fe20003f24070 */
[----:B0-----:R-:W-:-:S12]  /*01e0*/  IMAD.SHL.U32 R10, R10, 0x4, RZ ;  /* 0x000000040a0a7824 */ /* 0x001fd800078e00ff */
[----:B------:R-:W-:Y:S02]  /*01f0*/  @!P1 IMAD.IADD R7, R7, 0x1, -R12 ;  /* 0x0000000107079824 */ /* 0x000fe400078e0a0c */
[----:B------:R-:W-:Y:S01]  /*0200*/  @!P1 VIADD R11, R11, 0x1 ;  /* 0x000000010b0b9836 */ /* 0x000fe20000000000 */
[----:B------:R-:W-:Y:S02]  /*0210*/  ISETP.NE.AND P1, PT, R6, RZ, PT ;  /* 0x000000ff0600720c */ /* 0x000fe40003f25270 */
[----:B------:R-:W-:Y:S02]  /*0220*/  ISETP.GE.U32.AND P0, PT, R7, R12, PT ;  /* 0x0000000c0700720c */ /* 0x000fe40003f06070 */
[----:B------:R-:W-:-:S04]  /*0230*/  LOP3.LUT R7, R13, R6, RZ, 0x3c, !PT ;  /* 0x000000060d077212 */ /* 0x000fc800078e3cff */
[----:B------:R-:W-:Y:S02]  /*0240*/  ISETP.GE.AND P2, PT, R7, RZ, PT ;  /* 0x000000ff0700720c */ /* 0x000fe40003f46270 */
[----:B------:R-:W0:Y:S05]  /*0250*/  LDC R7, c[0x0][0x394] ;  /* 0x0000e500ff077b82 */ /* 0x000e2a0000000800 */
[----:B------:R-:W-:Y:S01]  /*0260*/  @P0 VIADD R11, R11, 0x1 ;  /* 0x000000010b0b0836 */ /* 0x000fe20000000000 */
[----:B------:R-:W-:-:S05]  /*0270*/  PLOP3.LUT P0, PT, PT, PT, PT, 0x8, 0x80 ;  /* 0x000000000080781c */ /* 0x000fca0003f0e170 */
[----:B------:R-:W-:Y:S01]  /*0280*/  @!P2 IMAD.MOV R11, RZ, RZ, -R11 ;  /* 0x000000ffff0ba224 */ /* 0x000fe200078e0a0b */
[----:B------:R-:W-:-:S04]  /*0290*/  @!P1 LOP3.LUT R11, RZ, R6, RZ, 0x33, !PT ;  /* 0x00000006ff0b9212 */ /* 0x000fc800078e33ff */
[----:B------:R-:W-:-:S04]  /*02a0*/  IADD3 R11, PT, PT, R11, 0x1, RZ ;  /* 0x000000010b0b7810 */ /* 0x000fc80007ffe0ff */
[----:B------:R-:W-:-:S04]  /*02b0*/  LOP3.LUT R12, R11, 0x80000001, RZ, 0xc0, !PT ;  /* 0x800000010b0c7812 */ /* 0x000fc800078ec0ff */
[----:B------:R-:W-:Y:S01]  /*02c0*/  ISETP.NE.AND P4, PT, R12, 0x1, PT ;  /* 0x000000010c00780c */ /* 0x000fe20003f85270 */
[----:B0-----:R-:W-:-:S12]  /*02d0*/  IMAD.SHL.U32 R7, R7, 0x4, RZ ;  /* 0x0000000407077824 */ /* 0x001fd800078e00ff */
[C---:B------:R-:W-:Y:S02]  /*02e0*/  @P4 ISETP.EQ.AND P3, PT, R10.reuse, RZ, PT ;  /* 0x000000ff0a00420c */ /* 0x040fe40003f62270 */
[C---:B------:R-:W-:Y:S02]  /*02f0*/  @P4 ISETP.EQ.AND P2, PT, R10.reuse, 0x4, PT ;  /* 0x000000040a00480c */ /* 0x040fe40003f42270 */
[----:B------:R-:W-:Y:S02]  /*0300*/  @P4 PLOP3.LUT P0, PT, P3, PT, PT, 0x80, 0x8 ;  /* 0x000000000008481c */ /* 0x000fe40001f0f070 */
[----:B------:R-:W-:Y:S02]  /*0310*/  @P4 PLOP3.LUT P5, PT, P2, PT, PT, 0x80, 0x8 ;  /* 0x000000000008481c */ /* 0x000fe400017af070 */
[----:B------:R-:W-:-:S04]  /*0320*/  @P4 ISETP.EQ.AND P1, PT, R10, 0x8, PT ;  /* 0x000000080a00480c */ /* 0x000fc80003f22270 */
[----:B------:R-:W-:-:S05]  /*0330*/  @P4 PLOP3.LUT P6, PT, P1, PT, PT, 0x80, 0x8 ;  /* 0x000000000008481c */ /* 0x000fca0000fcf070 */
[----:B--2---:R-:W-:Y:S01]  /*0340*/  @P0 IMAD.MOV.U32 R11, RZ, RZ, R3 ;  /* 0x000000ffff0b0224 */ /* 0x004fe200078e0003 */
[----:B------:R-:W-:Y:S01]  /*0350*/  @P4 ISETP.EQ.AND P0, PT, R10, 0xc, PT ;  /* 0x0000000c0a00480c */ /* 0x000fe20003f02270 */
[----:B----4-:R-:W-:Y:S01]  /*0360*/  @P5 IMAD.MOV.U32 R11, RZ, RZ, R2 ;  /* 0x000000ffff0b5224 */ /* 0x010fe200078e0002 */
[----:B------:R-:W-:Y:S02]  /*0370*/  PLOP3.LUT P5, PT, PT, PT, PT, 0x8, 0x80 ;  /* 0x000000000080781c */ /* 0x000fe40003fae170 */
[----:B------:R-:W-:-:S03]  /*0380*/  @P4 PLOP3.LUT P5, PT, P0, PT, PT, 0x80, 0x8 ;  /* 0x000000000008481c */ /* 0x000fc600007af070 */
[----:B-----5:R-:W-:-:S10]  /*0390*/  @P6 IMAD.MOV.U32 R11, RZ, RZ, R0 ;  /* 0x000000ffff0b6224 */ /* 0x020fd400078e0000 */
[----:B------:R-:W-:Y:S01]  /*03a0*/  @P5 MOV R11, R5 ;  /* 0x00000005000b5202 */ /* 0x000fe20000000f00 */
[----:B-1----:R-:W-:Y:S06]  /*03b0*/  @P4 BRA `(.L_x_1) ;  /* 0x0000000000504947 */ /* 0x002fec0003800000 */
[C---:B------:R-:W-:Y:S02]  /*03c0*/  ISETP.EQ.AND P3, PT, R10.reuse, RZ, PT ;  /* 0x000000ff0a00720c */ /* 0x040fe40003f62270 */
[C---:B------:R-:W-:Y:S02]  /*03d0*/  ISETP.EQ.AND P2, PT, R10.reuse, 0x4, PT ;  /* 0x000000040a00780c */ /* 0x040fe40003f42270 */
[C---:B------:R-:W-:Y:S02]  /*03e0*/  ISETP.EQ.AND P1, PT, R10.reuse, 0x8, PT ;  /* 0x000000080a00780c */ /* 0x040fe40003f22270 */
[----:B------:R-:W-:Y:S02]  /*03f0*/  ISETP.EQ.AND P0, PT, R10, 0xc, PT ;  /* 0x0000000c0a00780c */ /* 0x000fe40003f02270 */
[C---:B------:R-:W-:Y:S02]  /*0400*/  ISETP.EQ.AND P6, PT, R7.reuse, RZ, PT ;  /* 0x000000ff0700720c */ /* 0x040fe40003fc2270 */
[----:B------:R-:W-:-:S02]  /*0410*/  ISETP.EQ.AND P5, PT, R7, 0x4, PT ;  /* 0x000000040700780c */ /* 0x000fc40003fa2270 */
[----:B------:R-:W-:Y:S01]  /*0420*/  ISETP.EQ.AND P4, PT, R7, 0x8, PT ;  /* 0x000000080700780c */ /* 0x000fe20003f82270 */
[--C-:B------:R-:W-:Y:S02]  /*0430*/  @P3 IMAD.MOV.U32 R10, RZ, RZ, R3.reuse ;  /* 0x000000ffff0a3224 */ /* 0x100fe400078e0003 */
[----:B------:R-:W-:Y:S02]  /*0440*/  @P2 IMAD.MOV.U32 R10, RZ, RZ, R2 ;  /* 0x000000ffff0a2224 */ /* 0x000fe400078e0002 */
[----:B------:R-:W-:Y:S02]  /*0450*/  @P1 IMAD.MOV.U32 R10, RZ, RZ, R0 ;  /* 0x000000ffff0a1224 */ /* 0x000fe400078e0000 */
[----:B------:R-:W-:Y:S02]  /*0460*/  @P0 MOV R10, R5 ;  /* 0x00000005000a0202 */ /* 0x000fe40000000f00 */
[----:B------:R-:W-:Y:S02]  /*0470*/  @P6 IMAD.MOV.U32 R11, RZ, RZ, R3 ;  /* 0x000000ffff0b6224 */ /* 0x000fe400078e0003 */
[----:B------:R-:W-:-:S02]  /*0480*/  @P5 IMAD.MOV.U32 R11, RZ, RZ, R2 ;  /* 0x000000ffff0b5224 */ /* 0x000fc400078e0002 */
[----:B------:R-:W-:Y:S01]  /*0490*/  @P6 IMAD.MOV.U32 R3, RZ, RZ, R10 ;  /* 0x000000ffff036224 */ /* 0x000fe200078e000a */
[----:B------:R-:W-:Y:S01]  /*04a0*/  ISETP.EQ.AND P6, PT, R7, 0xc, PT ;  /* 0x0000000c0700780c */ /* 0x000fe20003fc2270 */
[----:B------:R-:W-:Y:S02]  /*04b0*/  @P4 IMAD.MOV.U32 R11, RZ, RZ, R0 ;  /* 0x000000ffff0b4224 */ /* 0x000fe400078e0000 */
[--C-:B------:R-:W-:Y:S02]  /*04c0*/  @P5 IMAD.MOV.U32 R2, RZ, RZ, R10.reuse ;  /* 0x000000ffff025224 */ /* 0x100fe400078e000a */
[----:B------:R-:W-:-:S08]  /*04d0*/  @P4 IMAD.MOV.U32 R0, RZ, RZ, R10 ;  /* 0x000000ffff004224 */ /* 0x000fd000078e000a */
[----:B------:R-:W-:Y:S01]  /*04e0*/  @P6 MOV R11, R5 ;  /* 0x00000005000b6202 */ /* 0x000fe20000000f00 */
[----:B------:R-:W-:-:S07]  /*04f0*/  @P6 IMAD.MOV.U32 R5, RZ, RZ, R10 ;  /* 0x000000ffff056224 */ /* 0x000fce00078e000a */
.L_x_1:
[----:B------:R-:W-:Y:S05]  /*0500*/  BSYNC.RECONVERGENT B0 ;  /* 0x0000000000007941 */ /* 0x000fea0003800200 */
.L_x_0:
[----:B------:R-:W0:Y:S01]  /*0510*/  SHFL.BFLY PT, R11, R11, R6, 0x101f ;  /* 0x0c101f060b0b7589 */ /* 0x000e2200000e0000 */
[----:B------:R-:W-:Y:S01]  /*0520*/  ISETP.NE.AND P4, PT, R12, 0x1, PT ;  /* 0x000000010c00780c */ /* 0x000fe20003f85270 */
[----:B------:R-:W-:Y:S01]  /*0530*/  BSSY.RECONVERGENT B0, `(.L_x_2) ;  /* 0x0000017000007945 */ /* 0x000fe20003800200 */
[----:B------:R-:W-:-:S04]  /*0540*/  IMAD.WIDE.U32 R8, R4, 0x4, R8 ;  /* 0x0000000404087825 */ /* 0x000fc800078e0008 */
[--C-:B0-----:R-:W-:Y:S01]  /*0550*/  @P3 IMAD.MOV.U32 R3, RZ, RZ, R11.reuse ;  /* 0x000000ffff033224 */ /* 0x101fe200078e000b */
[----:B------:R-:W-:Y:S01]  /*0560*/  @P2 MOV R2, R11 ;  /* 0x0000000b00022202 */ /* 0x000fe20000000f00 */
[--C-:B------:R-:W-:Y:S02]  /*0570*/  @P1 IMAD.MOV.U32 R0, RZ, RZ, R11.reuse ;  /* 0x000000ffff001224 */ /* 0x100fe400078e000b */
[----:B------:R-:W-:-:S03]  /*0580*/  @P0 IMAD.MOV.U32 R5, RZ, RZ, R11 ;  /* 0x000000ffff050224 */ /* 0x000fc600078e000b */
[----:B------:R-:W-:Y:S05]  /*0590*/  @P4 BRA `(.L_x_3) ;  /* 0x0000000000404947 */ /* 0x000fea0003800000 */
[C---:B------:R-:W-:Y:S02]  /*05a0*/  ISETP.EQ.AND P6, PT, R7.reuse, RZ, PT ;  /* 0x000000ff0700720c */ /* 0x040fe40003fc2270 */
[C---:B------:R-:W-:Y:S02]  /*05b0*/  ISETP.EQ.AND P5, PT, R7.reuse, 0x4, PT ;  /* 0x000000040700780c */ /* 0x040fe40003fa2270 */
[----:B------:R-:W-:-:S09]  /*05c0*/  ISETP.EQ.AND P4, PT, R7, 0x8, PT ;  /* 0x000000080700780c */ /* 0x000fd20003f82270 */
[----:B------:R-:W-:Y:S01]  /*05d0*/  @P6 IMAD.MOV.U32 R4, RZ, RZ, R3 ;  /* 0x000000ffff046224 */ /* 0x000fe200078e0003 */
[-C--:B------:R-:W-:Y:S01]  /*05e0*/  @P6 MOV R3, R11.reuse ;  /* 0x0000000b00036202 */ /* 0x080fe20000000f00 */
[----:B------:R-:W-:Y:S01]  /*05f0*/  @P5 IMAD.MOV.U32 R4, RZ, RZ, R2 ;  /* 0x000000ffff045224 */ /* 0x000fe200078e0002 */
[----:B------:R-:W-:Y:S01]  /*0600*/  ISETP.EQ.AND P6, PT, R7, 0xc, PT ;  /* 0x0000000c0700780c */ /* 0x000fe20003fc2270 */
[----:B------:R-:W-:Y:S01]  /*0610*/  @P4 IMAD.MOV.U32 R4, RZ, RZ, R0 ;  /* 0x000000ffff044224 */ /* 0x000fe200078e0000 */
[----:B------:R-:W-:Y:S01]  /*0620*/  @P5 MOV R2, R11 ;  /* 0x0000000b00025202 */ /* 0x000fe20000000f00 */
[----:B------:R-:W-:-:S10]  /*0630*/  @P4 IMAD.MOV.U32 R0, RZ, RZ, R11 ;  /* 0x000000ffff004224 */ /* 0x000fd400078e000b */
[----:B------:R-:W-:Y:S02]  /*0640*/  @P6 IMAD.MOV.U32 R4, RZ, RZ, R5 ;  /* 0x000000ffff046224 */ /* 0x000fe400078e0005 */
[----:B------:R-:W-:Y:S02]  /*0650*/  @P6 IMAD.MOV.U32 R5, RZ, RZ, R11 ;  /* 0x000000ffff056224 */ /* 0x000fe400078e000b */
[--C-:B------:R-:W-:Y:S01]  /*0660*/  @P3 IMAD.MOV.U32 R3, RZ, RZ, R4.reuse ;  /* 0x000000ffff033224 */ /* 0x100fe200078e0004 */
[----:B------:R-:W-:Y:S01]  /*0670*/  @P2 MOV R2, R4 ;  /* 0x0000000400022202 */ /* 0x000fe20000000f00 */
[--C-:B------:R-:W-:Y:S02]  /*0680*/  @P1 IMAD.MOV.U32 R0, RZ, RZ, R4.reuse ;  /* 0x000000ffff001224 */ /* 0x100fe400078e0004 */
[----:B------:R-:W-:-:S07]  /*0690*/  @P0 IMAD.MOV.U32 R5, RZ, RZ, R4 ;  /* 0x000000ffff050224 */ /* 0x000fce00078e0004 */
.L_x_3:
[----:B------:R-:W-:Y:S05]  /*06a0*/  BSYNC.RECONVERGENT B0 ;  /* 0x0000000000007941 */ /* 0x000fea0003800200 */
.L_x_2:
[----:B------:R-:W-:Y:S04]  /*06b0*/  STG.E desc[UR4][R8.64], R3 ;  /* 0x0000000308007986 */ /* 0x000fe8000c101904 */
[----:B------:R-:W-:Y:S04]  /*06c0*/  STG.E desc[UR4][R8.64+0x4], R2 ;  /* 0x0000040208007986 */ /* 0x000fe8000c101904 */
[----:B------:R-:W-:Y:S04]  /*06d0*/  STG.E desc[UR4][R8.64+0x8], R0 ;  /* 0x0000080008007986 */ /* 0x000fe8000c101904 */
[----:B------:R-:W-:Y:S01]  /*06e0*/  STG.E desc[UR4][R8.64+0xc], R5 ;  /* 0x00000c0508007986 */ /* 0x000fe2000c101904 */
[----:B------:R-:W-:Y:S05]  /*06f0*/  EXIT ;  /* 0x000000000000794d */ /* 0x000fea0003800000 */
.L_x_4:
[----:B------:R-:W-:-:S00]  /*0700*/  BRA `(.L_x_4) ;  /* 0xfffffffc00fc7947 */ /* 0x000fc0000383ffff */
[----:B------:R-:W-:-:S00]  /*0710*/  NOP ;  /* 0x0000000000007918 */ /* 0x000fc00000000000 */
        /* <DEDUP_REMOVED lines=14> */
.L_x_11:


//--------------------- .text._Z19test_shfl_xor_arrayPiS_i --------------------------
	.section	.text._Z19test_shfl_xor_arrayPiS_i,"ax",@progbits
	.align	128
        .global         _Z19test_shfl_xor_arrayPiS_i
        .type           _Z19test_shfl_xor_arrayPiS_i,@function
        .size           _Z19test_shfl_xor_arrayPiS_i,(.L_x_12 - _Z19test_shfl_xor_arrayPiS_i)
        .other          _Z19test_shfl_xor_arrayPiS_i,@"STO_CUDA_ENTRY STV_DEFAULT"
_Z19test_shfl_xor_arrayPiS_i:
.text._Z19test_shfl_xor_arrayPiS_i:
[----:B------:R-:W-:Y:S01]  /*0000*/  LDC R1, c[0x0][0x37c] ;  /* 0x0000df00ff017b82 */ /* 0x000fe20000000800 */
[----:B------:R-:W0:Y:S07]  /*0010*/  S2R R7, SR_TID.X ;  /* 0x0000000000077919 */ /* 0x000e2e0000002100 */
[----:B------:R-:W1:Y:S01]  /*0020*/  LDC.64 R2, c[0x0][0x388] ;  /* 0x0000e200ff027b82 */ /* 0x000e620000000a00 */
[----:B------:R-:W2:Y:S07]  /*0030*/  LDCU.64 UR4, c[0x0][0x358] ;  /* 0x00006b00ff0477ac */ /* 0x000eae0008000a00 */
[----:B------:R-:W3:Y:S08]  /*0040*/  LDC R17, c[0x0][0x390] ;  /* 0x0000e400ff117b82 */ /* 0x000ef00000000800 */
[----:B------:R-:W4:Y:S01]  /*0050*/  LDC.64 R4, c[0x0][0x380] ;  /* 0x0000e000ff047b82 */ /* 0x000f220000000a00 */
[----:B0-----:R-:W-:-:S05]  /*0060*/  SHF.L.U32 R7, R7, 0x2, RZ ;  /* 0x0000000207077819 */ /* 0x001fca00000006ff */
[----:B-1----:R-:W-:-:S05]  /*0070*/  IMAD.WIDE.U32 R2, R7, 0x4, R2 ;  /* 0x0000000407027825 */ /* 0x002fca00078e0002 */
[----:B--2---:R-:W3:Y:S04]  /*0080*/  LDG.E R0, desc[UR4][R2.64] ;  /* 0x0000000402007981 */ /* 0x004ee8000c1e1900 */
[----:B------:R-:W2:Y:S04]  /*0090*/  LDG.E R6, desc[UR4][R2.64+0x4] ;  /* 0x0000040402067981 */ /* 0x000ea8000c1e1900 */
[----:B------:R-:W5:Y:S04]  /*00a0*/  LDG.E R8, desc[UR4][R2.64+0x8] ;  /* 0x0000080402087981 */ /* 0x000f68000c1e1900 */
[----:B------:R-:W5:Y:S01]  /*00b0*/  LDG.E R9, desc[UR4][R2.64+0xc] ;  /* 0x00000c0402097981 */ /* 0x000f62000c1e1900 */
[----:B----4-:R-:W-:-:S03]  /*00c0*/  IMAD.WIDE.U32 R4, R7, 0x4, R4 ;  /* 0x0000000407047825 */ /* 0x010fc600078e0004 */
[----:B---3--:R-:W0:Y:S04]  /*00d0*/  SHFL.BFLY PT, R11, R0, R17, 0x101f ;  /* 0x0c101f11000b7589 */ /* 0x008e2800000e0000 */
[----:B--2---:R-:W1:Y:S04]  /*00e0*/  SHFL.BFLY PT, R13, R6, R17, 0x101f ;  /* 0x0c101f11060d7589 */ /* 0x004e6800000e0000 */
[----:B-----5:R-:W2:Y:S04]  /*00f0*/  SHFL.BFLY PT, R15, R8, R17, 0x101f ;  /* 0x0c101f11080f7589 */ /* 0x020ea800000e0000 */
[----:B------:R-:W3:Y:S04]  /*0100*/  SHFL.BFLY PT, R9, R9, R17, 0x101f ;  /* 0x0c101f1109097589 */ /* 0x000ee800000e0000 */
[----:B0-----:R-:W-:Y:S04]  /*0110*/  STG.E desc[UR4][R4.64], R11 ;  /* 0x0000000b04007986 */ /* 0x001fe8000c101904 */
[----:B-1----:R-:W-:Y:S04]  /*0120*/  STG.E desc[UR4][R4.64+0x4], R13 ;  /* 0x0000040d04007986 */ /* 0x002fe8000c101904 */
[----:B--2---:R-:W-:Y:S04]  /*0130*/  STG.E desc[UR4][R4.64+0x8], R15 ;  /* 0x0000080f04007986 */ /* 0x004fe8000c101904 */
[----:B---3--:R-:W-:Y:S01]  /*0140*/  STG.E desc[UR4][R4.64+0xc], R9 ;  /* 0x00000c0904007986 */ /* 0x008fe2000c101904 */
[----:B------:R-:W-:Y:S05]  /*0150*/  EXIT ;  /* 0x000000000000794d */ /* 0x000fea0003800000 */
.L_x_5:
        /* <DEDUP_REMOVED lines=10> */
.L_x_12:


//--------------------- .text._Z13test_shfl_xorPiS_i --------------------------
	.section	.text._Z13test_shfl_xorPiS_i,"ax",@progbits
	.align	128
        .global         _Z13test_shfl_xorPiS_i
        .type           _Z13test_shfl_xorPiS_i,@function
        .size           _Z13test_shfl_xorPiS_i,(.L_x_13 - _Z13test_shfl_xorPiS_i)
        .other          _Z13test_shfl_xorPiS_i,@"STO_CUDA_ENTRY STV_DEFAULT"
_Z13test_shfl_xorPiS_i:
.text._Z13test_shfl_xorPiS_i:
[----:B------:R-:W-:Y:S01]  /*0000*/  LDC R1, c[0x0][0x37c] ;  /* 0x0000df00ff017b82 */ /* 0x000fe20000000800 */
[----:B------:R-:W0:Y:S07]  /*0010*/  S2R R9, SR_TID.X ;  /* 0x0000000000097919 */ /* 0x000e2e0000002100 */
[----:B------:R-:W0:Y:S01]  /*0020*/  LDC.64 R2, c[0x0][0x388] ;  /* 0x0000e200ff027b82 */ /* 0x000e220000000a00 */
[----:B------:R-:W1:Y:S07]  /*0030*/  LDCU.64 UR4, c[0x0][0x358] ;  /* 0x00006b00ff0477ac */ /* 0x000e6e0008000a00 */
[----:B------:R-:W2:Y:S08]  /*0040*/  LDC R7, c[0x0][0x390] ;  /* 0x0000e400ff077b82 */ /* 0x000eb00000000800 */
[----:B------:R-:W3:Y:S01]  /*0050*/  LDC.64 R4, c[0x0][0x380] ;  /* 0x0000e000ff047b82 */ /* 0x000ee20000000a00 */
[----:B0-----:R-:W-:-:S06]  /*0060*/  IMAD.WIDE.U32 R2, R9, 0x4, R2 ;  /* 0x0000000409027825 */ /* 0x001fcc00078e0002 */
[----:B-1----:R-:W2:Y:S01]  /*0070*/  LDG.E R2, desc[UR4][R2.64] ;  /* 0x0000000402027981 */ /* 0x002ea2000c1e1900 */
[----:B---3--:R-:W-:-:S03]  /*0080*/  IMAD.WIDE.U32 R4, R9, 0x4, R4 ;  /* 0x0000000409047825 */ /* 0x008fc600078e0004 */
[----:B--2---:R-:W0:Y:S04]  /*0090*/  SHFL.BFLY PT, R7, R2, R7, 0x101f ;  /* 0x0c101f0702077589 */ /* 0x004e2800000e0000 */
[----:B0-----:R-:W-:Y:S01]  /*00a0*/  STG.E desc[UR4][R4.64], R7 ;  /* 0x0000000704007986 */ /* 0x001fe2000c101904 */
[----:B------:R-:W-:Y:S05]  /*00b0*/  EXIT ;  /* 0x000000000000794d */ /* 0x000fea0003800000 */
.L_x_6:
        /* <DEDUP_REMOVED lines=12> */
.L_x_13:


//--------------------- .text._Z14test_shfl_downPiS_j --------------------------
	.section	.text._Z14test_shfl_downPiS_j,"ax",@progbits
	.align	128
        .global         _Z14test_shfl_downPiS_j
        .type           _Z14test_shfl_downPiS_j,@function
        .size           _Z14test_shfl_downPiS_j,(.L_x_14 - _Z14test_shfl_downPiS_j)
        .other          _Z14test_shfl_downPiS_j,@"STO_CUDA_ENTRY STV_DEFAULT"
_Z14test_shfl_downPiS_j:
.text._Z14test_shfl_downPiS_j:
        /* <DEDUP_REMOVED lines=9> */
[----:B--2---:R-:W0:Y:S04]  /*0090*/  SHFL.DOWN PT, R7, R2, R7, 0x101f ;  /* 0x08101f0702077589 */ /* 0x004e2800000e0000 */
[----:B0-----:R-:W-:Y:S01]  /*00a0*/  STG.E desc[UR4][R4.64], R7 ;  /* 0x0000000704007986 */ /* 0x001fe2000c101904 */
[----:B------:R-:W-:Y:S05]  /*00b0*/  EXIT ;  /* 0x000000000000794d */ /* 0x000fea0003800000 */
.L_x_7:
        /* <DEDUP_REMOVED lines=12> */
.L_x_14:


//--------------------- .text._Z12test_shfl_upPiS_j --------------------------
	.section	.text._Z12test_shfl_upPiS_j,"ax",@progbits
	.align	128
        .global         _Z12test_shfl_upPiS_j
        .type           _Z12test_shfl_upPiS_j,@function
        .size           _Z12test_shfl_upPiS_j,(.L_x_15 - _Z12test_shfl_upPiS_j)
        .other          _Z12test_shfl_upPiS_j,@"STO_CUDA_ENTRY STV_DEFAULT"
_Z12test_shfl_upPiS_j:
.text._Z12test_shfl_upPiS_j:
        /* <DEDUP_REMOVED lines=9> */
[----:B--2---:R-:W0:Y:S04]  /*0090*/  SHFL.UP PT, R7, R2, R7, 0x1000 ;  /* 0x0410000702077589 */ /* 0x004e2800000e0000 */
[----:B0-----:R-:W-:Y:S01]  /*00a0*/  STG.E desc[UR4][R4.64], R7 ;  /* 0x0000000704007986 */ /* 0x001fe2000c101904 */
[----:B------:R-:W-:Y:S05]  /*00b0*/  EXIT ;  /* 0x000000000000794d */ /* 0x000fea0003800000 */
.L_x_8:
        /* <DEDUP_REMOVED lines=12> */
.L_x_15:


//--------------------- .text._Z14test_shfl_wrapPiS_i --------------------------
	.section	.text._Z14test_shfl_wrapPiS_i,"ax",@progbits
	.align	128
        .global         _Z14test_shfl_wrapPiS_i
        .type           _Z14test_shfl_wrapPiS_i,@function
        .size           _Z14test_shfl_wrapPiS_i,(.L_x_16 - _Z14test_shfl_wrapPiS_i)
        .other          _Z14test_shfl_wrapPiS_i,@"STO_CUDA_ENTRY STV_DEFAULT"
_Z14test_shfl_wrapPiS_i:
.text._Z14test_shfl_wrapPiS_i:
[----:B------:R-:W-:Y:S01]  /*0000*/  LDC R1, c[0x0][0x37c] ;  /* 0x0000df00ff017b82 */ /* 0x000fe20000000800 */
[----:B------:R-:W0:Y:S07]  /*0010*/  S2R R9, SR_TID.X ;  /* 0x0000000000097919 */ /* 0x000e2e0000002100 */
[----:B------:R-:W0:Y:S01]  /*0020*/  LDC.64 R2, c[0x0][0x388] ;  /* 0x0000e200ff027b82 */ /* 0x000e220000000a00 */
[----:B------:R-:W1:Y:S01]  /*0030*/  LDCU.64 UR4, c[0x0][0x358] ;  /* 0x00006b00ff0477ac */ /* 0x000e620008000a00 */
[----:B------:R-:W2:Y:S06]  /*0040*/  LDCU UR6, c[0x0][0x390] ;  /* 0x00007200ff0677ac */ /* 0x000eac0008000800 */
[----:B------:R-:W3:Y:S01]  /*0050*/  LDC.64 R4, c[0x0][0x380] ;  /* 0x0000e000ff047b82 */ /* 0x000ee20000000a00 */
[----:B0-----:R-:W-:-:S06]  /*0060*/  IMAD.WIDE.U32 R2, R9, 0x4, R2 ;  /* 0x0000000409027825 */ /* 0x001fcc00078e0002 */
[----:B-1----:R-:W4:Y:S01]  /*0070*/  LDG.E R2, desc[UR4][R2.64] ;  /* 0x0000000402027981 */ /* 0x002f22000c1e1900 */
[C---:B--2---:R-:W-:Y:S01]  /*0080*/  IADD3 R7, PT, PT, R9.reuse, UR6, RZ ;  /* 0x0000000609077c10 */ /* 0x044fe2000fffe0ff */
[----:B---3--:R-:W-:-:S05]  /*0090*/  IMAD.WIDE.U32 R4, R9, 0x4, R4 ;  /* 0x0000000409047825 */ /* 0x008fca00078e0004 */
[----:B----4-:R-:W0:Y:S04]  /*00a0*/  SHFL.IDX PT, R7, R2, R7, 0x101f ;  /* 0x00101f0702077589 */ /* 0x010e2800000e0000 */
[----:B0-----:R-:W-:Y:S01]  /*00b0*/  STG.E desc[UR4][R4.64], R7 ;  /* 0x0000000704007986 */ /* 0x001fe2000c101904 */
[----:B------:R-:W-:Y:S05]  /*00c0*/  EXIT ;  /* 0x000000000000794d */ /* 0x000fea0003800000 */
.L_x_9:
        /* <DEDUP_REMOVED lines=11> */
.L_x_16:


//--------------------- .text._Z19test_shfl_broadcastPiS_i --------------------------
	.section	.text._Z19test_shfl_broadcastPiS_i,"ax",@progbits
	.align	128
        .global         _Z19test_shfl_broadcastPiS_i
        .type           _Z19test_shfl_broadcastPiS_i,@function
        .size           _Z19test_shfl_broadcastPiS_i,(.L_x_17 - _Z19test_shfl_broadcastPiS_i)
        .other          _Z19test_shfl_broadcastPiS_i,@"STO_CUDA_ENTRY STV_DEFAULT"
_Z19test_shfl_broadcastPiS_i:
.text._Z19test_shfl_broadcastPiS_i:
        /* <DEDUP_REMOVED lines=9> */
[----:B--2---:R-:W0:Y:S04]  /*0090*/  SHFL.IDX PT, R7, R2, R7, 0x101f ;  /* 0x00101f0702077589 */ /* 0x004e2800000e0000 */
[----:B0-----:R-:W-:Y:S01]  /*00a0*/  STG.E desc[UR4][R4.64], R7 ;  /* 0x0000000704007986 */ /* 0x001fe2000c101904 */
[----:B------:R-:W-:Y:S05]  /*00b0*/  EXIT ;  /* 0x000000000000794d */ /* 0x000fea0003800000 */
.L_x_10:
        /* <DEDUP_REMOVED lines=12> */
.L_x_17:


//--------------------- .nv.shared.reserved.0     --------------------------
	.section	.nv.shared.reserved.0,"aw",@nobits
	.weak		__nv_reservedSMEM_offset_0_alias
	.size		__nv_reservedSMEM_offset_0_alias, 0, 64
	.other		__nv_reservedSMEM_offset_0_alias,@"STO_CUDA_RESERVED_SHARED STV_DEFAULT"
__nv_reservedSMEM_offset_0_alias:
	.zero		0
	.zero		64


//--------------------- .nv.constant0._Z14test_shfl_swapPiS_iii --------------------------
	.section	.nv.constant0._Z14test_shfl_swapPiS_iii,"a",@progbits
	.sectionflags	@""
	.align	4
.nv.constant0._Z14test_shfl_swapPiS_iii:
	.zero		924


//--------------------- .nv.constant0._Z19test_shfl_xor_arrayPiS_i --------------------------
	.section	.nv.constant0._Z19test_shfl_xor_arrayPiS_i,"a",@progbits
	.sectionflags	@""
	.align	4
.nv.constant0._Z19test_shfl_xor_arrayPiS_i:
	.zero		916


//--------------------- .nv.constant0._Z13test_shfl_xorPiS_i --------------------------
	.section	.nv.constant0._Z13test_shfl_xorPiS_i,"a",@progbits
	.sectionflags	@""
	.align	4
.nv.constant0._Z13test_shfl_xorPiS_i:
	.zero		916


//--------------------- .nv.constant0._Z14test_shfl_downPiS_j --------------------------
	.section	.nv.constant0._Z14test_shfl_downPiS_j,"a",@progbits
	.sectionflags	@""
	.align	4
.nv.constant0._Z14test_shfl_downPiS_j:
	.zero		916


//--------------------- .nv.constant0._Z12test_shfl_upPiS_j --------------------------
	.section	.nv.constant0._Z12test_shfl_upPiS_j,"a",@progbits
	.sectionflags	@""
	.align	4
.nv.constant0._Z12test_shfl_upPiS_j:
	.zero		916


//--------------------- .nv.constant0._Z14test_shfl_wrapPiS_i --------------------------
	.section	.nv.constant0._Z14test_shfl_wrapPiS_i,"a",@progbits
	.sectionflags	@""
	.align	4
.nv.constant0._Z14test_shfl_wrapPiS_i:
	.zero		916


//--------------------- .nv.constant0._Z19test_shfl_broadcastPiS_i --------------------------
	.section	.nv.constant0._Z19test_shfl_broadcastPiS_i,"a",@progbits
	.sectionflags	@""
	.align	4
.nv.constant0._Z19test_shfl_broadcastPiS_i:
	.zero		916


//--------------------- SYMBOLS --------------------------

	.type		.nv.reservedSmem.offset0,@object
	.size		.nv.reservedSmem.offset0,0x4
